//
// Generated by NVIDIA NVVM Compiler
//
// Compiler Build ID: CL-36424714
// Cuda compilation tools, release 13.0, V13.0.88
// Based on NVVM 20.0.0
//

.version 9.0
.target sm_100
.address_size 64

	// .globl	_Z22bruteForceStage4KerneljmiPiS_
.const .align 4 .b8 d_allowedDoubleTurnMoves[24] = {1, 0, 0, 0, 4, 0, 0, 0, 7, 0, 0, 0, 10, 0, 0, 0, 13, 0, 0, 0, 16};
.const .align 4 .u32 d_identityCornerPermutation = 16434824;
.const .align 8 .u64 d_identityEdgePermutation = 205163983024656;
.const .align 4 .b8 d_cornerPermutation[576] = {3, 0, 0, 0, 0, 0, 0, 0, 1, 0, 0, 0, 2, 0, 0, 0, 4, 0, 0, 0, 5, 0, 0, 0, 6, 0, 0, 0, 7, 0, 0, 0, 2, 0, 0, 0, 3, 0, 0, 0, 0, 0, 0, 0, 1, 0, 0, 0, 4, 0, 0, 0, 5, 0, 0, 0, 6, 0, 0, 0, 7, 0, 0, 0, 1, 0, 0, 0, 2, 0, 0, 0, 3, 0, 0, 0, 0, 0, 0, 0, 4, 0, 0, 0, 5, 0, 0, 0, 6, 0, 0, 0, 7, 0, 0, 0, 4, 0, 0, 0, 1, 0, 0, 0, 2, 0, 0, 0, 0, 0, 0, 0, 7, 0, 0, 0, 5, 0, 0, 0, 6, 0, 0, 0, 3, 0, 0, 0, 7, 0, 0, 0, 1, 0, 0, 0, 2, 0, 0, 0, 4, 0, 0, 0, 3, 0, 0, 0, 5, 0, 0, 0, 6, 0, 0, 0, 0, 0, 0, 0, 3, 0, 0, 0, 1, 0, 0, 0, 2, 0, 0, 0, 7, 0, 0, 0, 0, 0, 0, 0, 5, 0, 0, 0, 6, 0, 0, 0, 4, 0, 0, 0, 1, 0, 0, 0, 5, 0, 0, 0, 2, 0, 0, 0, 3, 0, 0, 0, 0, 0, 0, 0, 4, 0, 0, 0, 6, 0, 0, 0, 7, 0, 0, 0, 5, 0, 0, 0, 4, 0, 0, 0, 2, 0, 0, 0, 3, 0, 0, 0, 1, 0, 0, 0, 0, 0, 0, 0, 6, 0, 0, 0, 7, 0, 0, 0, 4, 0, 0, 0, 0, 0, 0, 0, 2, 0, 0, 0, 3, 0, 0, 0, 5, 0, 0, 0, 1, 0, 0, 0, 6, 0, 0, 0, 7, 0, 0, 0, 0, 0, 0, 0, 1, 0, 0, 0, 2, 0, 0, 0, 3, 0, 0, 0, 5, 0, 0, 0, 6, 0, 0, 0, 7, 0, 0, 0, 4, 0, 0, 0, 0, 0, 0, 0, 1, 0, 0, 0, 2, 0, 0, 0, 3, 0, 0, 0, 6, 0, 0, 0, 7, 0, 0, 0, 4, 0, 0, 0, 5, 0, 0, 0, 0, 0, 0, 0, 1, 0, 0, 0, 2, 0, 0, 0, 3, 0, 0, 0, 7, 0, 0, 0, 4, 0, 0, 0, 5, 0, 0, 0, 6, 0, 0, 0, 0, 0, 0, 0, 2, 0, 0, 0, 6, 0, 0, 0, 3, 0, 0, 0, 4, 0, 0, 0, 1, 0, 0, 0, 5, 0, 0, 0, 7, 0, 0, 0, 0, 0, 0, 0, 6, 0, 0, 0, 5, 0, 0, 0, 3, 0, 0, 0, 4, 0, 0, 0, 2, 0, 0, 0, 1, 0, 0, 0, 7, 0, 0, 0, 0, 0, 0, 0, 5, 0, 0, 0, 1, 0, 0, 0, 3, 0, 0, 0, 4, 0, 0, 0, 6, 0, 0, 0, 2, 0, 0, 0, 7, 0, 0, 0, 0, 0, 0, 0, 1, 0, 0, 0, 3, 0, 0, 0, 7, 0, 0, 0, 4, 0, 0, 0, 5, 0, 0, 0, 2, 0, 0, 0, 6, 0, 0, 0, 0, 0, 0, 0, 1, 0, 0, 0, 7, 0, 0, 0, 6, 0, 0, 0, 4, 0, 0, 0, 5, 0, 0, 0, 3, 0, 0, 0, 2, 0, 0, 0, 0, 0, 0, 0, 1, 0, 0, 0, 6, 0, 0, 0, 2, 0, 0, 0, 4, 0, 0, 0, 5, 0, 0, 0, 7, 0, 0, 0, 3};
.const .align 4 .b8 d_edgePermutation[864] = {3, 0, 0, 0, 0, 0, 0, 0, 1, 0, 0, 0, 2, 0, 0, 0, 4, 0, 0, 0, 5, 0, 0, 0, 6, 0, 0, 0, 7, 0, 0, 0, 8, 0, 0, 0, 9, 0, 0, 0, 10, 0, 0, 0, 11, 0, 0, 0, 2, 0, 0, 0, 3, 0, 0, 0, 0, 0, 0, 0, 1, 0, 0, 0, 4, 0, 0, 0, 5, 0, 0, 0, 6, 0, 0, 0, 7, 0, 0, 0, 8, 0, 0, 0, 9, 0, 0, 0, 10, 0, 0, 0, 11, 0, 0, 0, 1, 0, 0, 0, 2, 0, 0, 0, 3, 0, 0, 0, 0, 0, 0, 0, 4, 0, 0, 0, 5, 0, 0, 0, 6, 0, 0, 0, 7, 0, 0, 0, 8, 0, 0, 0, 9, 0, 0, 0, 10, 0, 0, 0, 11, 0, 0, 0, 8, 0, 0, 0, 1, 0, 0, 0, 2, 0, 0, 0, 3, 0, 0, 0, 11, 0, 0, 0, 5, 0, 0, 0, 6, 0, 0, 0, 7, 0, 0, 0, 4, 0, 0, 0, 9, 0, 0, 0, 10, 0, 0, 0, 0, 0, 0, 0, 4, 0, 0, 0, 1, 0, 0, 0, 2, 0, 0, 0, 3, 0, 0, 0, 0, 0, 0, 0, 5, 0, 0, 0, 6, 0, 0, 0, 7, 0, 0, 0, 11, 0, 0, 0, 9, 0, 0, 0, 10, 0, 0, 0, 8, 0, 0, 0, 11, 0, 0, 0, 1, 0, 0, 0, 2, 0, 0, 0, 3, 0, 0, 0, 8, 0, 0, 0, 5, 0, 0, 0, 6, 0, 0, 0, 7, 0, 0, 0, 0, 0, 0, 0, 9, 0, 0, 0, 10, 0, 0, 0, 4, 0, 0, 0, 0, 0, 0, 0, 9, 0, 0, 0, 2, 0, 0, 0, 3, 0, 0, 0, 4, 0, 0, 0, 8, 0, 0, 0, 6, 0, 0, 0, 7, 0, 0, 0, 1, 0, 0, 0, 5, 0, 0, 0, 10, 0, 0, 0, 11, 0, 0, 0, 0, 0, 0, 0, 5, 0, 0, 0, 2, 0, 0, 0, 3, 0, 0, 0, 4, 0, 0, 0, 1, 0, 0, 0, 6, 0, 0, 0, 7, 0, 0, 0, 9, 0, 0, 0, 8, 0, 0, 0, 10, 0, 0, 0, 11, 0, 0, 0, 0, 0, 0, 0, 8, 0, 0, 0, 2, 0, 0, 0, 3, 0, 0, 0, 4, 0, 0, 0, 9, 0, 0, 0, 6, 0, 0, 0, 7, 0, 0, 0, 5, 0, 0, 0, 1, 0, 0, 0, 10, 0, 0, 0, 11, 0, 0, 0, 0, 0, 0, 0, 1, 0, 0, 0, 2, 0, 0, 0, 3, 0, 0, 0, 5, 0, 0, 0, 6, 0, 0, 0, 7, 0, 0, 0, 4, 0, 0, 0, 8, 0, 0, 0, 9, 0, 0, 0, 10, 0, 0, 0, 11, 0, 0, 0, 0, 0, 0, 0, 1, 0, 0, 0, 2, 0, 0, 0, 3, 0, 0, 0, 6, 0, 0, 0, 7, 0, 0, 0, 4, 0, 0, 0, 5, 0, 0, 0, 8, 0, 0, 0, 9, 0, 0, 0, 10, 0, 0, 0, 11, 0, 0, 0, 0, 0, 0, 0, 1, 0, 0, 0, 2, 0, 0, 0, 3, 0, 0, 0, 7, 0, 0, 0, 4, 0, 0, 0, 5, 0, 0, 0, 6, 0, 0, 0, 8, 0, 0, 0, 9, 0, 0, 0, 10, 0, 0, 0, 11, 0, 0, 0, 0, 0, 0, 0, 1, 0, 0, 0, 10, 0, 0, 0, 3, 0, 0, 0, 4, 0, 0, 0, 5, 0, 0, 0, 9, 0, 0, 0, 7, 0, 0, 0, 8, 0, 0, 0, 2, 0, 0, 0, 6, 0, 0, 0, 11, 0, 0, 0, 0, 0, 0, 0, 1, 0, 0, 0, 6, 0, 0, 0, 3, 0, 0, 0, 4, 0, 0, 0, 5, 0, 0, 0, 2, 0, 0, 0, 7, 0, 0, 0, 8, 0, 0, 0, 10, 0, 0, 0, 9, 0, 0, 0, 11, 0, 0, 0, 0, 0, 0, 0, 1, 0, 0, 0, 9, 0, 0, 0, 3, 0, 0, 0, 4, 0, 0, 0, 5, 0, 0, 0, 10, 0, 0, 0, 7, 0, 0, 0, 8, 0, 0, 0, 6, 0, 0, 0, 2, 0, 0, 0, 11, 0, 0, 0, 0, 0, 0, 0, 1, 0, 0, 0, 2, 0, 0, 0, 11, 0, 0, 0, 4, 0, 0, 0, 5, 0, 0, 0, 6, 0, 0, 0, 10, 0, 0, 0, 8, 0, 0, 0, 9, 0, 0, 0, 3, 0, 0, 0, 7, 0, 0, 0, 0, 0, 0, 0, 1, 0, 0, 0, 2, 0, 0, 0, 7, 0, 0, 0, 4, 0, 0, 0, 5, 0, 0, 0, 6, 0, 0, 0, 3, 0, 0, 0, 8, 0, 0, 0, 9, 0, 0, 0, 11, 0, 0, 0, 10, 0, 0, 0, 0, 0, 0, 0, 1, 0, 0, 0, 2, 0, 0, 0, 10, 0, 0, 0, 4, 0, 0, 0, 5, 0, 0, 0, 6, 0, 0, 0, 11, 0, 0, 0, 8, 0, 0, 0, 9, 0, 0, 0, 7, 0, 0, 0, 3};

.visible .entry _Z22bruteForceStage4KerneljmiPiS_(
	.param .u32 _Z22bruteForceStage4KerneljmiPiS__param_0,
	.param .u64 _Z22bruteForceStage4KerneljmiPiS__param_1,
	.param .u32 _Z22bruteForceStage4KerneljmiPiS__param_2,
	.param .u64 .ptr .align 1 _Z22bruteForceStage4KerneljmiPiS__param_3,
	.param .u64 .ptr .align 1 _Z22bruteForceStage4KerneljmiPiS__param_4
)
{
	.local .align 4 .b8 	__local_depot0[60];
	.reg .b64 	%SP;
	.reg .b64 	%SPL;
	.reg .pred 	%p<24>;
	.reg .b32 	%r<162>;
	.reg .b64 	%rd<114>;

	mov.u64 	%SPL, __local_depot0;
	ld.param.u32 	%r156, [_Z22bruteForceStage4KerneljmiPiS__param_0];
	ld.param.u64 	%rd109, [_Z22bruteForceStage4KerneljmiPiS__param_1];
	ld.param.u32 	%r32, [_Z22bruteForceStage4KerneljmiPiS__param_2];
	ld.param.u64 	%rd31, [_Z22bruteForceStage4KerneljmiPiS__param_3];
	ld.param.u64 	%rd29, [_Z22bruteForceStage4KerneljmiPiS__param_4];
	cvta.to.global.u64 	%rd1, %rd31;
	add.u64 	%rd2, %SPL, 0;
	mov.u32 	%r33, %ctaid.x;
	mov.u32 	%r34, %ntid.x;
	mov.u32 	%r35, %tid.x;
	mad.lo.s32 	%r36, %r33, %r34, %r35;
	cvt.u64.u32 	%rd107, %r36;
	setp.lt.s32 	%p1, %r32, 1;
	mov.b64 	%rd106, 1;
	@%p1 bra 	$L__BB0_7;
	and.b32  	%r1, %r32, 3;
	setp.lt.u32 	%p2, %r32, 4;
	mov.b64 	%rd106, 1;
	@%p2 bra 	$L__BB0_4;
	and.b32  	%r37, %r32, 2147483644;
	neg.s32 	%r151, %r37;
	mov.b64 	%rd106, 1;
$L__BB0_3:
	mul.lo.s64 	%rd106, %rd106, 1296;
	add.s32 	%r151, %r151, 4;
	setp.ne.s32 	%p3, %r151, 0;
	@%p3 bra 	$L__BB0_3;
$L__BB0_4:
	setp.eq.s32 	%p4, %r1, 0;
	@%p4 bra 	$L__BB0_7;
	neg.s32 	%r152, %r1;
$L__BB0_6:
	.pragma "nounroll";
	mul.lo.s64 	%rd106, %rd106, 6;
	add.s32 	%r152, %r152, 1;
	setp.ne.s32 	%p5, %r152, 0;
	@%p5 bra 	$L__BB0_6;
$L__BB0_7:
	setp.le.u64 	%p6, %rd106, %rd107;
	@%p6 bra 	$L__BB0_26;
	setp.lt.s32 	%p7, %r32, 1;
	@%p7 bra 	$L__BB0_12;
	mov.b32 	%r154, -1;
	mov.b32 	%r153, 0;
	mov.u64 	%rd37, d_allowedDoubleTurnMoves;
	mov.u64 	%rd42, d_cornerPermutation;
	mov.u64 	%rd45, d_edgePermutation;
$L__BB0_10:
	cvt.u32.u64 	%r40, %rd107;
	mul.hi.u32 	%r41, %r40, -1431655765;
	shr.u32 	%r42, %r41, 2;
	mul.lo.s32 	%r43, %r42, 6;
	sub.s32 	%r44, %r40, %r43;
	mul.wide.u32 	%rd36, %r44, 4;
	add.s64 	%rd38, %rd37, %rd36;
	ld.const.u32 	%r11, [%rd38];
	mul.hi.s32 	%r45, %r11, 1431655766;
	shr.u32 	%r46, %r45, 31;
	add.s32 	%r12, %r45, %r46;
	setp.eq.s32 	%p8, %r12, %r154;
	@%p8 bra 	$L__BB0_26;
	cvt.u64.u32 	%rd107, %r42;
	mul.wide.u32 	%rd39, %r153, 4;
	add.s64 	%rd40, %rd2, %rd39;
	st.local.u32 	[%rd40], %r11;
	mul.wide.s32 	%rd41, %r11, 32;
	add.s64 	%rd43, %rd42, %rd41;
	ld.const.u32 	%r50, [%rd43];
	mul.lo.s32 	%r51, %r50, 3;
	shr.u32 	%r52, %r156, %r51;
	and.b32  	%r53, %r52, 7;
	ld.const.u32 	%r54, [%rd43+4];
	mul.lo.s32 	%r55, %r54, 3;
	shr.u32 	%r56, %r156, %r55;
	shl.b32 	%r57, %r56, 3;
	and.b32  	%r58, %r57, 56;
	or.b32  	%r59, %r58, %r53;
	ld.const.u32 	%r60, [%rd43+8];
	mul.lo.s32 	%r61, %r60, 3;
	shr.u32 	%r62, %r156, %r61;
	shl.b32 	%r63, %r62, 6;
	and.b32  	%r64, %r63, 448;
	or.b32  	%r65, %r64, %r59;
	ld.const.u32 	%r66, [%rd43+12];
	mul.lo.s32 	%r67, %r66, 3;
	shr.u32 	%r68, %r156, %r67;
	shl.b32 	%r69, %r68, 9;
	and.b32  	%r70, %r69, 3584;
	or.b32  	%r71, %r70, %r65;
	ld.const.u32 	%r72, [%rd43+16];
	mul.lo.s32 	%r73, %r72, 3;
	shr.u32 	%r74, %r156, %r73;
	shl.b32 	%r75, %r74, 12;
	and.b32  	%r76, %r75, 28672;
	or.b32  	%r77, %r76, %r71;
	ld.const.u32 	%r78, [%rd43+20];
	mul.lo.s32 	%r79, %r78, 3;
	shr.u32 	%r80, %r156, %r79;
	shl.b32 	%r81, %r80, 15;
	and.b32  	%r82, %r81, 229376;
	or.b32  	%r83, %r82, %r77;
	ld.const.u32 	%r84, [%rd43+24];
	mul.lo.s32 	%r85, %r84, 3;
	shr.u32 	%r86, %r156, %r85;
	shl.b32 	%r87, %r86, 18;
	and.b32  	%r88, %r87, 1835008;
	or.b32  	%r89, %r88, %r83;
	ld.const.u32 	%r90, [%rd43+28];
	mul.lo.s32 	%r91, %r90, 3;
	shr.u32 	%r92, %r156, %r91;
	shl.b32 	%r93, %r92, 21;
	and.b32  	%r94, %r93, 14680064;
	or.b32  	%r156, %r94, %r89;
	mul.wide.s32 	%rd44, %r11, 48;
	add.s64 	%rd46, %rd45, %rd44;
	ld.const.u32 	%r95, [%rd46];
	shl.b32 	%r96, %r95, 2;
	shr.u64 	%rd47, %rd109, %r96;
	and.b64  	%rd48, %rd47, 15;
	ld.const.u32 	%r97, [%rd46+4];
	shl.b32 	%r98, %r97, 2;
	shr.u64 	%rd49, %rd109, %r98;
	shl.b64 	%rd50, %rd49, 4;
	and.b64  	%rd51, %rd50, 240;
	or.b64  	%rd52, %rd51, %rd48;
	ld.const.u32 	%r99, [%rd46+8];
	shl.b32 	%r100, %r99, 2;
	shr.u64 	%rd53, %rd109, %r100;
	shl.b64 	%rd54, %rd53, 8;
	and.b64  	%rd55, %rd54, 3840;
	or.b64  	%rd56, %rd55, %rd52;
	ld.const.u32 	%r101, [%rd46+12];
	shl.b32 	%r102, %r101, 2;
	shr.u64 	%rd57, %rd109, %r102;
	shl.b64 	%rd58, %rd57, 12;
	and.b64  	%rd59, %rd58, 61440;
	or.b64  	%rd60, %rd59, %rd56;
	ld.const.u32 	%r103, [%rd46+16];
	shl.b32 	%r104, %r103, 2;
	shr.u64 	%rd61, %rd109, %r104;
	shl.b64 	%rd62, %rd61, 16;
	and.b64  	%rd63, %rd62, 983040;
	or.b64  	%rd64, %rd63, %rd60;
	ld.const.u32 	%r105, [%rd46+20];
	shl.b32 	%r106, %r105, 2;
	shr.u64 	%rd65, %rd109, %r106;
	shl.b64 	%rd66, %rd65, 20;
	and.b64  	%rd67, %rd66, 15728640;
	or.b64  	%rd68, %rd67, %rd64;
	ld.const.u32 	%r107, [%rd46+24];
	shl.b32 	%r108, %r107, 2;
	shr.u64 	%rd69, %rd109, %r108;
	shl.b64 	%rd70, %rd69, 24;
	and.b64  	%rd71, %rd70, 251658240;
	or.b64  	%rd72, %rd71, %rd68;
	ld.const.u32 	%r109, [%rd46+28];
	shl.b32 	%r110, %r109, 2;
	shr.u64 	%rd73, %rd109, %r110;
	shl.b64 	%rd74, %rd73, 28;
	and.b64  	%rd75, %rd74, 4026531840;
	or.b64  	%rd76, %rd75, %rd72;
	ld.const.u32 	%r111, [%rd46+32];
	shl.b32 	%r112, %r111, 2;
	shr.u64 	%rd77, %rd109, %r112;
	shl.b64 	%rd78, %rd77, 32;
	and.b64  	%rd79, %rd78, 64424509440;
	or.b64  	%rd80, %rd79, %rd76;
	ld.const.u32 	%r113, [%rd46+36];
	shl.b32 	%r114, %r113, 2;
	shr.u64 	%rd81, %rd109, %r114;
	shl.b64 	%rd82, %rd81, 36;
	and.b64  	%rd83, %rd82, 1030792151040;
	or.b64  	%rd84, %rd83, %rd80;
	ld.const.u32 	%r115, [%rd46+40];
	shl.b32 	%r116, %r115, 2;
	shr.u64 	%rd85, %rd109, %r116;
	shl.b64 	%rd86, %rd85, 40;
	and.b64  	%rd87, %rd86, 16492674416640;
	or.b64  	%rd88, %rd87, %rd84;
	ld.const.u32 	%r117, [%rd46+44];
	shl.b32 	%r118, %r117, 2;
	shr.u64 	%rd89, %rd109, %r118;
	shl.b64 	%rd90, %rd89, 44;
	and.b64  	%rd91, %rd90, 263882790666240;
	or.b64  	%rd109, %rd91, %rd88;
	add.s32 	%r153, %r153, 1;
	setp.ne.s32 	%p9, %r153, %r32;
	mov.u32 	%r154, %r12;
	@%p9 bra 	$L__BB0_10;
$L__BB0_12:
	ld.const.u32 	%r119, [d_identityCornerPermutation];
	setp.ne.s32 	%p10, %r156, %r119;
	ld.const.u64 	%rd92, [d_identityEdgePermutation];
	setp.ne.s64 	%p11, %rd109, %rd92;
	or.pred  	%p12, %p10, %p11;
	@%p12 bra 	$L__BB0_26;
	setp.lt.s32 	%p13, %r32, 1;
	cvta.to.global.u64 	%rd94, %rd29;
	atom.global.exch.b32 	%r120, [%rd94], 1;
	setp.ne.s32 	%p14, %r120, 0;
	or.pred  	%p15, %p14, %p13;
	@%p15 bra 	$L__BB0_26;
	and.b32  	%r16, %r32, 15;
	setp.lt.u32 	%p16, %r32, 16;
	mov.b32 	%r159, 0;
	@%p16 bra 	$L__BB0_17;
	and.b32  	%r159, %r32, 2147483632;
	neg.s32 	%r157, %r159;
	add.s64 	%rd111, %rd2, 32;
	add.s64 	%rd110, %rd1, 32;
$L__BB0_16:
	.pragma "nounroll";
	ld.local.u32 	%r122, [%rd111+-32];
	st.global.u32 	[%rd110+-32], %r122;
	ld.local.u32 	%r123, [%rd111+-28];
	st.global.u32 	[%rd110+-28], %r123;
	ld.local.u32 	%r124, [%rd111+-24];
	st.global.u32 	[%rd110+-24], %r124;
	ld.local.u32 	%r125, [%rd111+-20];
	st.global.u32 	[%rd110+-20], %r125;
	ld.local.u32 	%r126, [%rd111+-16];
	st.global.u32 	[%rd110+-16], %r126;
	ld.local.u32 	%r127, [%rd111+-12];
	st.global.u32 	[%rd110+-12], %r127;
	ld.local.u32 	%r128, [%rd111+-8];
	st.global.u32 	[%rd110+-8], %r128;
	ld.local.u32 	%r129, [%rd111+-4];
	st.global.u32 	[%rd110+-4], %r129;
	ld.local.u32 	%r130, [%rd111];
	st.global.u32 	[%rd110], %r130;
	ld.local.u32 	%r131, [%rd111+4];
	st.global.u32 	[%rd110+4], %r131;
	ld.local.u32 	%r132, [%rd111+8];
	st.global.u32 	[%rd110+8], %r132;
	ld.local.u32 	%r133, [%rd111+12];
	st.global.u32 	[%rd110+12], %r133;
	ld.local.u32 	%r134, [%rd111+16];
	st.global.u32 	[%rd110+16], %r134;
	ld.local.u32 	%r135, [%rd111+20];
	st.global.u32 	[%rd110+20], %r135;
	ld.local.u32 	%r136, [%rd111+24];
	st.global.u32 	[%rd110+24], %r136;
	ld.local.u32 	%r137, [%rd111+28];
	st.global.u32 	[%rd110+28], %r137;
	add.s32 	%r157, %r157, 16;
	add.s64 	%rd111, %rd111, 64;
	add.s64 	%rd110, %rd110, 64;
	setp.ne.s32 	%p17, %r157, 0;
	@%p17 bra 	$L__BB0_16;
$L__BB0_17:
	setp.eq.s32 	%p18, %r16, 0;
	@%p18 bra 	$L__BB0_26;
	and.b32  	%r22, %r32, 7;
	setp.lt.u32 	%p19, %r16, 8;
	@%p19 bra 	$L__BB0_20;
	mul.wide.u32 	%rd95, %r159, 4;
	add.s64 	%rd96, %rd2, %rd95;
	ld.local.u32 	%r138, [%rd96];
	add.s64 	%rd97, %rd1, %rd95;
	st.global.u32 	[%rd97], %r138;
	ld.local.u32 	%r139, [%rd96+4];
	st.global.u32 	[%rd97+4], %r139;
	ld.local.u32 	%r140, [%rd96+8];
	st.global.u32 	[%rd97+8], %r140;
	ld.local.u32 	%r141, [%rd96+12];
	st.global.u32 	[%rd97+12], %r141;
	ld.local.u32 	%r142, [%rd96+16];
	st.global.u32 	[%rd97+16], %r142;
	ld.local.u32 	%r143, [%rd96+20];
	st.global.u32 	[%rd97+20], %r143;
	ld.local.u32 	%r144, [%rd96+24];
	st.global.u32 	[%rd97+24], %r144;
	ld.local.u32 	%r145, [%rd96+28];
	st.global.u32 	[%rd97+28], %r145;
	add.s32 	%r159, %r159, 8;
$L__BB0_20:
	setp.eq.s32 	%p20, %r22, 0;
	@%p20 bra 	$L__BB0_26;
	and.b32  	%r25, %r32, 3;
	setp.lt.u32 	%p21, %r22, 4;
	@%p21 bra 	$L__BB0_23;
	mul.wide.u32 	%rd98, %r159, 4;
	add.s64 	%rd99, %rd2, %rd98;
	ld.local.u32 	%r146, [%rd99];
	add.s64 	%rd100, %rd1, %rd98;
	st.global.u32 	[%rd100], %r146;
	ld.local.u32 	%r147, [%rd99+4];
	st.global.u32 	[%rd100+4], %r147;
	ld.local.u32 	%r148, [%rd99+8];
	st.global.u32 	[%rd100+8], %r148;
	ld.local.u32 	%r149, [%rd99+12];
	st.global.u32 	[%rd100+12], %r149;
	add.s32 	%r159, %r159, 4;
$L__BB0_23:
	setp.eq.s32 	%p22, %r25, 0;
	@%p22 bra 	$L__BB0_26;
	mul.wide.u32 	%rd101, %r159, 4;
	add.s64 	%rd113, %rd1, %rd101;
	add.s64 	%rd112, %rd2, %rd101;
	neg.s32 	%r161, %r25;
$L__BB0_25:
	.pragma "nounroll";
	ld.local.u32 	%r150, [%rd112];
	st.global.u32 	[%rd113], %r150;
	add.s64 	%rd113, %rd113, 4;
	add.s64 	%rd112, %rd112, 4;
	add.s32 	%r161, %r161, 1;
	setp.ne.s32 	%p23, %r161, 0;
	@%p23 bra 	$L__BB0_25;
$L__BB0_26:
	ret;

}


// ===== COMPILED SASS (sm_100) =====

	.target	sm_100

	.elftype	@"ET_EXEC"


//--------------------- .note.nv.tkinfo           --------------------------
	.section	.note.nv.tkinfo,"",@"SHT_NOTE"
	.sectionflags	@"SHF_NOTE_NV_TKINFO"
	.tkinfo
        /*0018*/ 	.word	0x00000002
        /*0030*/ 	.string	""
        /*0030*/ 	.string	"ptxas"
        /*0030*/ 	.string	"Cuda compilation tools, release 13.0, V13.0.88"
        /*0030*/ 	.string	"Build cuda_13.0.r13.0/compiler.36424714_0"
        /*0030*/ 	.string	"-arch sm_100 -m 64 "



//--------------------- .note.nv.cuinfo           --------------------------
	.section	.note.nv.cuinfo,"",@"SHT_NOTE"
	.sectionflags	@"SHF_NOTE_NV_CUINFO"
        /*0018*/ 	.short	0x0002
        /*001a*/ 	.short	0x0064
        /*001c*/ 	.short	0x0082
	.zero		2


//--------------------- .nv.info                  --------------------------
	.section	.nv.info,"",@"SHT_CUDA_INFO"
	.align	4


	//----- nvinfo : EIATTR_REGCOUNT
	.align		4
        /*0000*/ 	.byte	0x04, 0x2f
        /*0002*/ 	.short	(.L_6 - .L_5)
	.align		4
.L_5:
        /*0004*/ 	.word	index@(_Z22bruteForceStage4KerneljmiPiS_)
        /*0008*/ 	.word	0x00000020


	//----- nvinfo : EIATTR_FRAME_SIZE
	.align		4
.L_6:
        /*000c*/ 	.byte	0x04, 0x11
        /*000e*/ 	.short	(.L_8 - .L_7)
	.align		4
.L_7:
        /*0010*/ 	.word	index@(_Z22bruteForceStage4KerneljmiPiS_)
        /*0014*/ 	.word	0x00000040


	//----- nvinfo : EIATTR_MIN_STACK_SIZE
	.align		4
.L_8:
        /*0018*/ 	.byte	0x04, 0x12
        /*001a*/ 	.short	(.L_10 - .L_9)
	.align		4
.L_9:
        /*001c*/ 	.word	index@(_Z22bruteForceStage4KerneljmiPiS_)
        /*0020*/ 	.word	0x00000040
.L_10:


//--------------------- .nv.compat                --------------------------
	.section	.nv.compat,"",@"SHT_CUDA_COMPAT_INFO"
	.align	4
        /*0000*/ 	.byte	0x02, 0x09, 0x00, 0x00, 0x02, 0x02, 0x01, 0x00, 0x02, 0x05, 0x05, 0x00, 0x03, 0x07, 0x01, 0x01
        /*0010*/ 	.byte	0x02, 0x03, 0x00, 0x00, 0x02, 0x06, 0x01, 0x00, 0x04, 0x0b, 0x08, 0x00, 0x09, 0x00, 0x00, 0x00
        /*0020*/ 	.byte	0x00, 0x00, 0x00, 0x00


//--------------------- .nv.info._Z22bruteForceStage4KerneljmiPiS_ --------------------------
	.section	.nv.info._Z22bruteForceStage4KerneljmiPiS_,"",@"SHT_CUDA_INFO"
	.sectionflags	@""
	.align	4


	//----- nvinfo : EIATTR_CUDA_API_VERSION
	.align		4
        /*0000*/ 	.byte	0x04, 0x37
        /*0002*/ 	.short	(.L_12 - .L_11)
.L_11:
        /*0004*/ 	.word	0x00000082


	//----- nvinfo : EIATTR_KPARAM_INFO
	.align		4
.L_12:
        /*0008*/ 	.byte	0x04, 0x17
        /*000a*/ 	.short	(.L_14 - .L_13)
.L_13:
        /*000c*/ 	.word	0x00000000
        /*0010*/ 	.short	0x0004
        /*0012*/ 	.short	0x0020
        /*0014*/ 	.byte	0x00, 0xf5, 0x21, 0x00


	//----- nvinfo : EIATTR_KPARAM_INFO
	.align		4
.L_14:
        /*0018*/ 	.byte	0x04, 0x17
        /*001a*/ 	.short	(.L_16 - .L_15)
.L_15:
        /*001c*/ 	.word	0x00000000
        /*0020*/ 	.short	0x0003
        /*0022*/ 	.short	0x0018
        /*0024*/ 	.byte	0x00, 0xf5, 0x21, 0x00


	//----- nvinfo : EIATTR_KPARAM_INFO
	.align		4
.L_16:
        /*0028*/ 	.byte	0x04, 0x17
        /*002a*/ 	.short	(.L_18 - .L_17)
.L_17:
        /*002c*/ 	.word	0x00000000
        /*0030*/ 	.short	0x0002
        /*0032*/ 	.short	0x0010
        /*0034*/ 	.byte	0x00, 0xf0, 0x11, 0x00


	//----- nvinfo : EIATTR_KPARAM_INFO
	.align		4
.L_18:
        /*0038*/ 	.byte	0x04, 0x17
        /*003a*/ 	.short	(.L_20 - .L_19)
.L_19:
        /*003c*/ 	.word	0x00000000
        /*0040*/ 	.short	0x0001
        /*0042*/ 	.short	0x0008
        /*0044*/ 	.byte	0x00, 0xf0, 0x21, 0x00


	//----- nvinfo : EIATTR_KPARAM_INFO
	.align		4
.L_20:
        /*0048*/ 	.byte	0x04, 0x17
        /*004a*/ 	.short	(.L_22 - .L_21)
.L_21:
        /*004c*/ 	.word	0x00000000
        /*0050*/ 	.short	0x0000
        /*0052*/ 	.short	0x0000
        /*0054*/ 	.byte	0x00, 0xf0, 0x11, 0x00


	//----- nvinfo : EIATTR_SPARSE_MMA_MASK
	.align		4
.L_22:
        /*0058*/ 	.byte	0x03, 0x50
        /*005a*/ 	.short	0x0000


	//----- nvinfo : EIATTR_MAXREG_COUNT
	.align		4
        /*005c*/ 	.byte	0x03, 0x1b
        /*005e*/ 	.short	0x00ff


	//----- nvinfo : EIATTR_MERCURY_ISA_VERSION
	.align		4
        /*0060*/ 	.byte	0x03, 0x5f
        /*0062*/ 	.short	0x0101


	//----- nvinfo : EIATTR_VRC_CTA_INIT_COUNT
	.align		4
        /*0064*/ 	.byte	0x02, 0x4a
	.zero		1
	.zero		1


	//----- nvinfo : EIATTR_EXIT_INSTR_OFFSETS
	.align		4
        /*0068*/ 	.byte	0x04, 0x1c
        /*006a*/ 	.short	(.L_24 - .L_23)


	//   ....[0]....
.L_23:
        /*006c*/ 	.word	0x000004c0


	//   ....[1]....
        /*0070*/ 	.word	0x00000590


	//   ....[2]....
        /*0074*/ 	.word	0x00000c30


	//   ....[3]....
        /*0078*/ 	.word	0x00000ca0


	//   ....[4]....
        /*007c*/ 	.word	0x00000f80


	//   ....[5]....
        /*0080*/ 	.word	0x000010d0


	//   ....[6]....
        /*0084*/ 	.word	0x000011c0


	//   ....[7]....
        /*0088*/ 	.word	0x00001290


	//----- nvinfo : EIATTR_CBANK_PARAM_SIZE
	.align		4
.L_24:
        /*008c*/ 	.byte	0x03, 0x19
        /*008e*/ 	.short	0x0028


	//----- nvinfo : EIATTR_PARAM_CBANK
	.align		4
        /*0090*/ 	.byte	0x04, 0x0a
        /*0092*/ 	.short	(.L_26 - .L_25)
	.align		4
.L_25:
        /*0094*/ 	.word	index@(.nv.constant0._Z22bruteForceStage4KerneljmiPiS_)
        /*0098*/ 	.short	0x0380
        /*009a*/ 	.short	0x0028


	//----- nvinfo : EIATTR_SW_WAR
	.align		4
.L_26:
        /*009c*/ 	.byte	0x04, 0x36
        /*009e*/ 	.short	(.L_28 - .L_27)
.L_27:
        /*00a0*/ 	.word	0x00000008
.L_28:


//--------------------- .nv.callgraph             --------------------------
	.section	.nv.callgraph,"",@"SHT_CUDA_CALLGRAPH"
	.align	4
	.sectionentsize	8
	.align		4
        /*0000*/ 	.word	0x00000000
	.align		4
        /*0004*/ 	.word	0xffffffff
	.align		4
        /*0008*/ 	.word	0x00000000
	.align		4
        /*000c*/ 	.word	0xfffffffe
	.align		4
        /*0010*/ 	.word	0x00000000
	.align		4
        /*0014*/ 	.word	0xfffffffd
	.align		4
        /*0018*/ 	.word	0x00000000
	.align		4
        /*001c*/ 	.word	0xfffffffc


//--------------------- .nv.constant3             --------------------------
	.section	.nv.constant3,"a",@progbits
	.align	8
.nv.constant3:
	.type		d_allowedDoubleTurnMoves,@object
	.size		d_allowedDoubleTurnMoves,(d_identityCornerPermutation - d_allowedDoubleTurnMoves)
d_allowedDoubleTurnMoves:
        /*0000*/ 	.byte	0x01, 0x00, 0x00, 0x00, 0x04, 0x00, 0x00, 0x00, 0x07, 0x00, 0x00, 0x00, 0x0a, 0x00, 0x00, 0x00
        /*0010*/ 	.byte	0x0d, 0x00, 0x00, 0x00, 0x10, 0x00, 0x00, 0x00
	.type		d_identityCornerPermutation,@object
	.size		d_identityCornerPermutation,(.L_1 - d_identityCornerPermutation)
d_identityCornerPermutation:
        /*0018*/ 	.byte	0x88, 0xc6, 0xfa, 0x00
.L_1:
	.zero		4
	.type		d_identityEdgePermutation,@object
	.size		d_identityEdgePermutation,(d_cornerPermutation - d_identityEdgePermutation)
d_identityEdgePermutation:
        /*0020*/ 	.byte	0x10, 0x32, 0x54, 0x76, 0x98, 0xba, 0x00, 0x00
	.type		d_cornerPermutation,@object
	.size		d_cornerPermutation,(d_edgePermutation - d_cornerPermutation)
d_cornerPermutation:
        /*0028*/ 	.byte	0x03, 0x00, 0x00, 0x00, 0x00, 0x00, 0x00, 0x00, 0x01, 0x00, 0x00, 0x00, 0x02, 0x00, 0x00, 0x00
        /* <DEDUP_REMOVED lines=35> */
	.type		d_edgePermutation,@object
	.size		d_edgePermutation,(.L_4 - d_edgePermutation)
d_edgePermutation:
        /* <DEDUP_REMOVED lines=54> */
.L_4:


//--------------------- .text._Z22bruteForceStage4KerneljmiPiS_ --------------------------
	.section	.text._Z22bruteForceStage4KerneljmiPiS_,"ax",@progbits
	.align	128
        .global         _Z22bruteForceStage4KerneljmiPiS_
        .type           _Z22bruteForceStage4KerneljmiPiS_,@function
        .size           _Z22bruteForceStage4KerneljmiPiS_,(.L_x_15 - _Z22bruteForceStage4KerneljmiPiS_)
        .other          _Z22bruteForceStage4KerneljmiPiS_,@"STO_CUDA_ENTRY STV_DEFAULT"
_Z22bruteForceStage4KerneljmiPiS_:
.text._Z22bruteForceStage4KerneljmiPiS_:
[----:B------:R-:W0:Y:S01]  /*0000*/  LDC R1, c[0x0][0x37c] ;  /* 0x0000df00ff017b82 */ /* 0x000e220000000800 */
[----:B------:R-:W1:Y:S01]  /*0010*/  LDCU UR5, c[0x0][0x390] ;  /* 0x00007200ff0577ac */ /* 0x000e620008000800 */
[----:B------:R-:W2:Y:S06]  /*0020*/  S2R R3, SR_TID.X ;  /* 0x0000000000037919 */ /* 0x000eac0000002100 */
[----:B------:R-:W2:Y:S01]  /*0030*/  S2UR UR4, SR_CTAID.X ;  /* 0x00000000000479c3 */ /* 0x000ea20000002500 */
[----:B0-----:R-:W-:Y:S01]  /*0040*/  VIADD R1, R1, 0xffffffc0 ;  /* 0xffffffc001017836 */ /* 0x001fe20000000000 */
[----:B------:R-:W0:Y:S01]  /*0050*/  LDCU.64 UR8, c[0x0][0x388] ;  /* 0x00007100ff0877ac */ /* 0x000e220008000a00 */
[----:B------:R-:W3:Y:S05]  /*0060*/  LDCU UR6, c[0x0][0x380] ;  /* 0x00007000ff0677ac */ /* 0x000eea0008000800 */
[----:B------:R-:W2:Y:S01]  /*0070*/  LDC R2, c[0x0][0x360] ;  /* 0x0000d800ff027b82 */ /* 0x000ea20000000800 */
[----:B-1----:R-:W-:Y:S01]  /*0080*/  IMAD.U32 R20, RZ, RZ, UR5 ;  /* 0x00000005ff147e24 */ /* 0x002fe2000f8e00ff */
[----:B------:R-:W-:Y:S01]  /*0090*/  UMOV UR5, 0x1 ;  /* 0x0000000100057882 */ /* 0x000fe20000000000 */
[----:B0-----:R-:W-:-:S03]  /*00a0*/  IMAD.U32 R0, RZ, RZ, UR8 ;  /* 0x00000008ff007e24 */ /* 0x001fc6000f8e00ff */
[----:B------:R-:W-:Y:S01]  /*00b0*/  ISETP.GE.AND P1, PT, R20, 0x1, PT ;  /* 0x000000011400780c */ /* 0x000fe20003f26270 */
[----:B------:R-:W-:Y:S02]  /*00c0*/  IMAD.U32 R19, RZ, RZ, UR9 ;  /* 0x00000009ff137e24 */ /* 0x000fe4000f8e00ff */
[----:B---3--:R-:W-:Y:S02]  /*00d0*/  IMAD.U32 R18, RZ, RZ, UR6 ;  /* 0x00000006ff127e24 */ /* 0x008fe4000f8e00ff */
[----:B--2---:R-:W-:Y:S01]  /*00e0*/  IMAD R2, R2, UR4, R3 ;  /* 0x0000000402027c24 */ /* 0x004fe2000f8e0203 */
[----:B------:R-:W-:Y:S01]  /*00f0*/  UMOV UR4, URZ ;  /* 0x000000ff00047c82 */ /* 0x000fe20008000000 */
[----:B------:R-:W-:-:S06]  /*0100*/  IMAD.MOV.U32 R3, RZ, RZ, RZ ;  /* 0x000000ffff037224 */ /* 0x000fcc00078e00ff */
[----:B------:R-:W-:Y:S05]  /*0110*/  @!P1 BRA `(.L_x_0) ;  /* 0x0000000000dc9947 */ /* 0x000fea0003800000 */
[C---:B------:R-:W-:Y:S01]  /*0120*/  ISETP.GE.U32.AND P0, PT, R20.reuse, 0x4, PT ;  /* 0x000000041400780c */ /* 0x040fe20003f06070 */
[----:B------:R-:W-:Y:S01]  /*0130*/  UMOV UR5, 0x1 ;  /* 0x0000000100057882 */ /* 0x000fe20000000000 */
[----:B------:R-:W-:Y:S01]  /*0140*/  UMOV UR4, URZ ;  /* 0x000000ff00047c82 */ /* 0x000fe20008000000 */
[----:B------:R-:W-:-:S10]  /*0150*/  LOP3.LUT R4, R20, 0x3, RZ, 0xc0, !PT ;  /* 0x0000000314047812 */ /* 0x000fd400078ec0ff */
[----:B------:R-:W-:Y:S05]  /*0160*/  @!P0 BRA `(.L_x_1) ;  /* 0x0000000000a08947 */ /* 0x000fea0003800000 */
[----:B------:R-:W-:Y:S01]  /*0170*/  LOP3.LUT R5, R20, 0x7ffffffc, RZ, 0xc0, !PT ;  /* 0x7ffffffc14057812 */ /* 0x000fe200078ec0ff */
[----:B------:R-:W-:Y:S01]  /*0180*/  UMOV UR5, 0x1 ;  /* 0x0000000100057882 */ /* 0x000fe20000000000 */
[----:B------:R-:W-:-:S03]  /*0190*/  UMOV UR4, URZ ;  /* 0x000000ff00047c82 */ /* 0x000fc60008000000 */
[----:B------:R-:W-:-:S05]  /*01a0*/  IMAD.MOV R5, RZ, RZ, -R5 ;  /* 0x000000ffff057224 */ /* 0x000fca00078e0a05 */
[----:B------:R-:W-:-:S13]  /*01b0*/  ISETP.GE.AND P0, PT, R5, RZ, PT ;  /* 0x000000ff0500720c */ /* 0x000fda0003f06270 */
[----:B------:R-:W-:Y:S05]  /*01c0*/  @P0 BRA `(.L_x_2) ;  /* 0x00000000006c0947 */ /* 0x000fea0003800000 */
[----:B------:R-:W-:Y:S01]  /*01d0*/  IMAD.MOV R6, RZ, RZ, -R5 ;  /* 0x000000ffff067224 */ /* 0x000fe200078e0a05 */
[----:B------:R-:W-:-:S04]  /*01e0*/  PLOP3.LUT P0, PT, PT, PT, PT, 0x80, 0x8 ;  /* 0x000000000008781c */ /* 0x000fc80003f0f070 */
[----:B------:R-:W-:-:S13]  /*01f0*/  ISETP.GT.AND P2, PT, R6, 0xc, PT ;  /* 0x0000000c0600780c */ /* 0x000fda0003f44270 */
[----:B------:R-:W-:Y:S05]  /*0200*/  @!P2 BRA `(.L_x_3) ;  /* 0x000000000024a947 */ /* 0x000fea0003800000 */
[----:B------:R-:W-:-:S13]  /*0210*/  PLOP3.LUT P0, PT, PT, PT, PT, 0x8, 0x80 ;  /* 0x000000000080781c */ /* 0x000fda0003f0e170 */
.L_x_4:
[----:B------:R-:W-:Y:S01]  /*0220*/  VIADD R5, R5, 0x10 ;  /* 0x0000001005057836 */ /* 0x000fe20000000000 */
[----:B------:R-:W-:Y:S02]  /*0230*/  UIMAD UR4, UR4, -0x28bf0000, URZ ;  /* 0xd7410000040478a4 */ /* 0x000fe4000f8e02ff */
[----:B------:R-:W-:Y:S02]  /*0240*/  UIMAD.WIDE.U32 UR6, UR5, -0x28bf0000, URZ ;  /* 0xd7410000050678a5 */ /* 0x000fe4000f8e00ff */
[----:B------:R-:W-:Y:S01]  /*0250*/  ISETP.GE.AND P2, PT, R5, -0xc, PT ;  /* 0xfffffff40500780c */ /* 0x000fe20003f46270 */
[----:B------:R-:W-:-:S04]  /*0260*/  UIMAD UR4, UR5, 0x290, UR4 ;  /* 0x00000290050478a4 */ /* 0x000fc8000f8e0204 */
[----:B------:R-:W-:Y:S01]  /*0270*/  UIADD3 UR4, UPT, UPT, UR7, UR4, URZ ;  /* 0x0000000407047290 */ /* 0x000fe2000fffe0ff */
[----:B------:R-:W-:-:S07]  /*0280*/  UMOV UR5, UR6 ;  /* 0x0000000600057c82 */ /* 0x000fce0008000000 */
[----:B------:R-:W-:Y:S05]  /*0290*/  @!P2 BRA `(.L_x_4) ;  /* 0xfffffffc00e0a947 */ /* 0x000fea000383ffff */
.L_x_3:
[----:B------:R-:W-:-:S05]  /*02a0*/  IMAD.MOV R6, RZ, RZ, -R5 ;  /* 0x000000ffff067224 */ /* 0x000fca00078e0a05 */
[----:B------:R-:W-:-:S13]  /*02b0*/  ISETP.GT.AND P2, PT, R6, 0x4, PT ;  /* 0x000000040600780c */ /* 0x000fda0003f44270 */
[----:B------:R-:W-:Y:S05]  /*02c0*/  @!P2 BRA `(.L_x_5) ;  /* 0x000000000024a947 */ /* 0x000fea0003800000 */
[----:B------:R-:W-:Y:S01]  /*02d0*/  UIMAD.WIDE.U32 UR6, UR5, 0x510, URZ ;  /* 0x00000510050678a5 */ /* 0x000fe2000f8e00ff */
[----:B------:R-:W-:Y:S01]  /*02e0*/  PLOP3.LUT P0, PT, PT, PT, PT, 0x8, 0x80 ;  /* 0x000000000080781c */ /* 0x000fe20003f0e170 */
[----:B------:R-:W-:Y:S01]  /*02f0*/  UIMAD UR4, UR4, 0x510, URZ ;  /* 0x00000510040478a4 */ /* 0x000fe2000f8e02ff */
[----:B------:R-:W-:-:S03]  /*0300*/  VIADD R5, R5, 0x8 ;  /* 0x0000000805057836 */ /* 0x000fc60000000000 */
[----:B------:R-:W-:Y:S02]  /*0310*/  UIADD3 UR4, UPT, UPT, UR7, UR4, URZ ;  /* 0x0000000407047290 */ /* 0x000fe4000fffe0ff */
[----:B------:R-:W-:Y:S02]  /*0320*/  UIMAD.WIDE.U32 UR6, UR6, 0x510, URZ ;  /* 0x00000510060678a5 */ /* 0x000fe4000f8e00ff */
[----:B------:R-:W-:-:S04]  /*0330*/  UIMAD UR4, UR4, 0x510, URZ ;  /* 0x00000510040478a4 */ /* 0x000fc8000f8e02ff */
[----:B------:R-:W-:Y:S01]  /*0340*/  UIADD3 UR4, UPT, UPT, UR7, UR4, URZ ;  /* 0x0000000407047290 */ /* 0x000fe2000fffe0ff */
[----:B------:R-:W-:-:S11]  /*0350*/  UMOV UR5, UR6 ;  /* 0x0000000600057c82 */ /* 0x000fd60008000000 */
.L_x_5:
[----:B------:R-:W-:-:S13]  /*0360*/  ISETP.NE.OR P0, PT, R5, RZ, P0 ;  /* 0x000000ff0500720c */ /* 0x000fda0000705670 */
[----:B------:R-:W-:Y:S05]  /*0370*/  @!P0 BRA `(.L_x_1) ;  /* 0x00000000001c8947 */ /* 0x000fea0003800000 */
.L_x_2:
[----:B------:R-:W-:Y:S01]  /*0380*/  VIADD R5, R5, 0x4 ;  /* 0x0000000405057836 */ /* 0x000fe20000000000 */
[----:B------:R-:W-:Y:S02]  /*0390*/  UIMAD.WIDE.U32 UR6, UR5, 0x510, URZ ;  /* 0x00000510050678a5 */ /* 0x000fe4000f8e00ff */
[----:B------:R-:W-:Y:S02]  /*03a0*/  UIMAD UR4, UR4, 0x510, URZ ;  /* 0x00000510040478a4 */ /* 0x000fe4000f8e02ff */
[----:B------:R-:W-:Y:S02]  /*03b0*/  ISETP.NE.AND P0, PT, R5, RZ, PT ;  /* 0x000000ff0500720c */ /* 0x000fe40003f05270 */
[----:B------:R-:W-:Y:S01]  /*03c0*/  UIADD3 UR4, UPT, UPT, UR7, UR4, URZ ;  /* 0x0000000407047290 */ /* 0x000fe2000fffe0ff */
[----:B------:R-:W-:-:S10]  /*03d0*/  UMOV UR5, UR6 ;  /* 0x0000000600057c82 */ /* 0x000fd40008000000 */
[----:B------:R-:W-:Y:S05]  /*03e0*/  @P0 BRA `(.L_x_2) ;  /* 0xfffffffc00e40947 */ /* 0x000fea000383ffff */
.L_x_1:
[----:B------:R-:W-:-:S13]  /*03f0*/  ISETP.NE.AND P0, PT, R4, RZ, PT ;  /* 0x000000ff0400720c */ /* 0x000fda0003f05270 */
[----:B------:R-:W-:Y:S05]  /*0400*/  @!P0 BRA `(.L_x_0) ;  /* 0x0000000000208947 */ /* 0x000fea0003800000 */
[----:B------:R-:W-:-:S07]  /*0410*/  IADD3 R4, PT, PT, -R4, RZ, RZ ;  /* 0x000000ff04047210 */ /* 0x000fce0007ffe1ff */
.L_x_6:
[----:B------:R-:W-:Y:S01]  /*0420*/  VIADD R4, R4, 0x1 ;  /* 0x0000000104047836 */ /* 0x000fe20000000000 */
[----:B------:R-:W-:Y:S02]  /*0430*/  UIMAD.WIDE.U32 UR6, UR5, 0x6, URZ ;  /* 0x00000006050678a5 */ /* 0x000fe4000f8e00ff */
[----:B------:R-:W-:Y:S02]  /*0440*/  UIMAD UR4, UR4, 0x6, URZ ;  /* 0x00000006040478a4 */ /* 0x000fe4000f8e02ff */
[----:B------:R-:W-:Y:S02]  /*0450*/  ISETP.NE.AND P0, PT, R4, RZ, PT ;  /* 0x000000ff0400720c */ /* 0x000fe40003f05270 */
[----:B------:R-:W-:Y:S01]  /*0460*/  UIADD3 UR4, UPT, UPT, UR7, UR4, URZ ;  /* 0x0000000407047290 */ /* 0x000fe2000fffe0ff */
[----:B------:R-:W-:-:S10]  /*0470*/  UMOV UR5, UR6 ;  /* 0x0000000600057c82 */ /* 0x000fd40008000000 */
[----:B------:R-:W-:Y:S05]  /*0480*/  @P0 BRA `(.L_x_6) ;  /* 0xfffffffc00e40947 */ /* 0x000fea000383ffff */
.L_x_0:
[----:B------:R-:W-:Y:S01]  /*0490*/  IMAD.U32 R5, RZ, RZ, UR4 ;  /* 0x00000004ff057e24 */ /* 0x000fe2000f8e00ff */
[----:B------:R-:W-:-:S04]  /*04a0*/  ISETP.LT.U32.AND P0, PT, R2, UR5, PT ;  /* 0x0000000502007c0c */ /* 0x000fc8000bf01070 */
[----:B------:R-:W-:-:S13]  /*04b0*/  ISETP.GT.U32.AND.EX P0, PT, R5, R3, PT, P0 ;  /* 0x000000030500720c */ /* 0x000fda0003f04100 */
[----:B------:R-:W-:Y:S05]  /*04c0*/  @!P0 EXIT ;  /* 0x000000000000894d */ /* 0x000fea0003800000 */
[----:B------:R-:W-:Y:S05]  /*04d0*/  @!P1 BRA `(.L_x_7) ;  /* 0x0000000400c09947 */ /* 0x000fea0003800000 */
[----:B------:R-:W0:Y:S01]  /*04e0*/  LDC R20, c[0x0][0x390] ;  /* 0x0000e400ff147b82 */ /* 0x000e220000000800 */
[----:B------:R-:W-:Y:S02]  /*04f0*/  IMAD.MOV.U32 R4, RZ, RZ, -0x1 ;  /* 0xffffffffff047424 */ /* 0x000fe400078e00ff */
[----:B------:R-:W-:-:S07]  /*0500*/  IMAD.MOV.U32 R22, RZ, RZ, RZ ;  /* 0x000000ffff167224 */ /* 0x000fce00078e00ff */
.L_x_8:
[----:B------:R-:W-:-:S05]  /*0510*/  IMAD.HI.U32 R24, R2, -0x55555555, RZ ;  /* 0xaaaaaaab02187827 */ /* 0x000fca00078e00ff */
[----:B------:R-:W-:-:S05]  /*0520*/  SHF.R.U32.HI R24, RZ, 0x2, R24 ;  /* 0x00000002ff187819 */ /* 0x000fca0000011618 */
[----:B------:R-:W-:-:S04]  /*0530*/  IMAD R2, R24, -0x6, R2 ;  /* 0xfffffffa18027824 */ /* 0x000fc800078e0202 */
[----:B------:R-:W-:-:S04]  /*0540*/  IMAD.SHL.U32 R2, R2, 0x4, RZ ;  /* 0x0000000402027824 */ /* 0x000fc800078e00ff */
[----:B------:R-:W1:Y:S02]  /*0550*/  LDC R16, c[0x3][R2] ;  /* 0x00c0000002107b82 */ /* 0x000e640000000800 */
[----:B-1----:R-:W-:-:S05]  /*0560*/  IMAD.HI R21, R16, 0x55555556, RZ ;  /* 0x5555555610157827 */ /* 0x002fca00078e02ff */
[----:B------:R-:W-:-:S04]  /*0570*/  LEA.HI R21, R21, R21, RZ, 0x1 ;  /* 0x0000001515157211 */ /* 0x000fc800078f08ff */
[----:B------:R-:W-:-:S13]  /*0580*/  ISETP.NE.AND P0, PT, R21, R4, PT ;  /* 0x000000041500720c */ /* 0x000fda0003f05270 */
[----:B------:R-:W-:Y:S05]  /*0590*/  @!P0 EXIT ;  /* 0x000000000000894d */ /* 0x000fea0003800000 */
[----:B------:R-:W-:Y:S01]  /*05a0*/  UMOV UR4, 0x28 ;  /* 0x0000002800047882 */ /* 0x000fe20000000000 */
[----:B------:R-:W-:Y:S01]  /*05b0*/  IMAD.MOV.U32 R23, RZ, RZ, 0x268 ;  /* 0x00000268ff177424 */ /* 0x000fe200078e00ff */
[----:B------:R-:W-:-:S03]  /*05c0*/  LEA R25, R16, UR4, 0x5 ;  /* 0x0000000410197c11 */ /* 0x000fc6000f8e28ff */
[----:B------:R-:W-:Y:S01]  /*05d0*/  IMAD R23, R16, 0x30, R23 ;  /* 0x0000003010177824 */ /* 0x000fe200078e0217 */
[----:B------:R-:W1:Y:S08]  /*05e0*/  LDC.64 R8, c[0x3][R25] ;  /* 0x00c0000019087b82 */ /* 0x000e700000000a00 */
[----:B------:R-:W2:Y:S08]  /*05f0*/  LDC.64 R12, c[0x3][R25+0x8] ;  /* 0x00c00200190c7b82 */ /* 0x000eb00000000a00 */
[----:B------:R-:W3:Y:S08]  /*0600*/  LDC.64 R4, c[0x3][R23] ;  /* 0x00c0000017047b82 */ /* 0x000ef00000000a00 */
[----:B------:R-:W4:Y:S08]  /*0610*/  LDC.64 R2, c[0x3][R25+0x10] ;  /* 0x00c0040019027b82 */ /* 0x000f300000000a00 */
[----:B------:R-:W5:Y:S01]  /*0620*/  LDC.64 R6, c[0x3][R23+0x8] ;  /* 0x00c0020017067b82 */ /* 0x000f620000000a00 */
[----:B-1----:R-:W-:-:S05]  /*0630*/  IMAD R9, R9, 0x3, RZ ;  /* 0x0000000309097824 */ /* 0x002fca00078e02ff */
[--C-:B------:R-:W-:Y:S01]  /*0640*/  SHF.R.U32.HI R10, RZ, R9, R18.reuse ;  /* 0x00000009ff0a7219 */ /* 0x100fe20000011612 */
[----:B------:R-:W-:Y:S02]  /*0650*/  IMAD R9, R8, 0x3, RZ ;  /* 0x0000000308097824 */ /* 0x000fe400078e02ff */
[----:B--2---:R-:W-:Y:S02]  /*0660*/  IMAD R17, R12, 0x3, RZ ;  /* 0x000000030c117824 */ /* 0x004fe400078e02ff */
[----:B------:R-:W-:Y:S01]  /*0670*/  IMAD.SHL.U32 R10, R10, 0x8, RZ ;  /* 0x000000080a0a7824 */ /* 0x000fe200078e00ff */
[--C-:B------:R-:W-:Y:S01]  /*0680*/  SHF.R.U32.HI R12, RZ, R9, R18.reuse ;  /* 0x00000009ff0c7219 */ /* 0x100fe20000011612 */
[----:B------:R-:W-:Y:S01]  /*0690*/  IMAD R27, R13, 0x3, RZ ;  /* 0x000000030d1b7824 */ /* 0x000fe200078e02ff */
[--C-:B------:R-:W-:Y:S01]  /*06a0*/  SHF.R.U32.HI R14, RZ, R17, R18.reuse ;  /* 0x00000011ff0e7219 */ /* 0x100fe20000011612 */
[----:B------:R-:W1:Y:S01]  /*06b0*/  LDC.64 R8, c[0x3][R23+0x10] ;  /* 0x00c0040017087b82 */ /* 0x000e620000000a00 */
[----:B------:R-:W-:Y:S01]  /*06c0*/  LOP3.LUT R15, R10, 0x38, RZ, 0xc0, !PT ;  /* 0x000000380a0f7812 */ /* 0x000fe200078ec0ff */
[----:B------:R-:W-:Y:S01]  /*06d0*/  IMAD R17, R22, 0x4, R1 ;  /* 0x0000000416117824 */ /* 0x000fe200078e0201 */
[----:B------:R-:W-:Y:S01]  /*06e0*/  SHF.R.U32.HI R27, RZ, R27, R18 ;  /* 0x0000001bff1b7219 */ /* 0x000fe20000011612 */
[----:B---3--:R-:W-:Y:S01]  /*06f0*/  IMAD.SHL.U32 R4, R4, 0x4, RZ ;  /* 0x0000000404047824 */ /* 0x008fe200078e00ff */
[----:B------:R-:W-:Y:S01]  /*0700*/  LOP3.LUT R12, R15, 0x7, R12, 0xf8, !PT ;  /* 0x000000070f0c7812 */ /* 0x000fe200078ef80c */
[----:B------:R-:W-:Y:S01]  /*0710*/  IMAD.SHL.U32 R15, R14, 0x40, RZ ;  /* 0x000000400e0f7824 */ /* 0x000fe200078e00ff */
[----:B------:R2:W-:Y:S01]  /*0720*/  STL [R17], R16 ;  /* 0x0000001011007387 */ /* 0x0005e20000100800 */
[----:B------:R3:W1:Y:S01]  /*0730*/  LDC.64 R10, c[0x3][R25+0x18] ;  /* 0x00c00600190a7b82 */ /* 0x0006620000000a00 */
[----:B------:R-:W-:Y:S01]  /*0740*/  SHF.L.U32 R5, R5, 0x2, RZ ;  /* 0x0000000205057819 */ /* 0x000fe200000006ff */
[----:B----4-:R-:W-:Y:S01]  /*0750*/  IMAD R29, R2, 0x3, RZ ;  /* 0x00000003021d7824 */ /* 0x010fe200078e02ff */
[----:B------:R-:W-:Y:S01]  /*0760*/  LOP3.LUT R26, R12, 0x1c0, R15, 0xf8, !PT ;  /* 0x000001c00c1a7812 */ /* 0x000fe200078ef80f */
[----:B------:R-:W-:Y:S01]  /*0770*/  IMAD.SHL.U32 R27, R27, 0x200, RZ ;  /* 0x000002001b1b7824 */ /* 0x000fe200078e00ff */
[----:B------:R-:W-:Y:S01]  /*0780*/  SHF.R.U64 R5, R0, R5, R19 ;  /* 0x0000000500057219 */ /* 0x000fe20000001213 */
[----:B------:R-:W-:Y:S01]  /*0790*/  IMAD R3, R3, 0x3, RZ ;  /* 0x0000000303037824 */ /* 0x000fe200078e02ff */
[--C-:B------:R-:W-:Y:S01]  /*07a0*/  SHF.R.U32.HI R29, RZ, R29, R18.reuse ;  /* 0x0000001dff1d7219 */ /* 0x100fe20000011612 */
[----:B------:R-:W4:Y:S01]  /*07b0*/  LDC.64 R12, c[0x3][R23+0x20] ;  /* 0x00c00800170c7b82 */ /* 0x000f220000000a00 */
[----:B------:R-:W-:Y:S01]  /*07c0*/  LOP3.LUT R2, R26, 0xe00, R27, 0xf8, !PT ;  /* 0x00000e001a027812 */ /* 0x000fe200078ef81b */
[----:B-----5:R-:W-:Y:S01]  /*07d0*/  IMAD.SHL.U32 R6, R6, 0x4, RZ ;  /* 0x0000000406067824 */ /* 0x020fe200078e00ff */
[C-C-:B------:R-:W-:Y:S01]  /*07e0*/  SHF.R.U64 R26, R0.reuse, R4, R19.reuse ;  /* 0x00000004001a7219 */ /* 0x140fe20000001213 */
[----:B---3--:R-:W-:Y:S01]  /*07f0*/  IMAD.SHL.U32 R25, R5, 0x10, RZ ;  /* 0x0000001005197824 */ /* 0x008fe200078e00ff */
[----:B------:R-:W-:Y:S01]  /*0800*/  SHF.R.U32.HI R3, RZ, R3, R18 ;  /* 0x00000003ff037219 */ /* 0x000fe20000011612 */
[----:B------:R-:W-:Y:S01]  /*0810*/  IMAD.SHL.U32 R7, R7, 0x4, RZ ;  /* 0x0000000407077824 */ /* 0x000fe200078e00ff */
[C-C-:B------:R-:W-:Y:S01]  /*0820*/  SHF.R.U64 R4, R0.reuse, R6, R19.reuse ;  /* 0x0000000600047219 */ /* 0x140fe20000001213 */
[----:B------:R-:W3:Y:S01]  /*0830*/  LDC.64 R14, c[0x3][R23+0x18] ;  /* 0x00c00600170e7b82 */ /* 0x000ee20000000a00 */
[----:B------:R-:W-:Y:S01]  /*0840*/  IMAD.SHL.U32 R29, R29, 0x1000, RZ ;  /* 0x000010001d1d7824 */ /* 0x000fe200078e00ff */
[----:B------:R-:W-:Y:S01]  /*0850*/  LOP3.LUT R25, R25, 0xf0, RZ, 0xc0, !PT ;  /* 0x000000f019197812 */ /* 0x000fe200078ec0ff */
[----:B------:R-:W-:Y:S01]  /*0860*/  IMAD.SHL.U32 R3, R3, 0x8000, RZ ;  /* 0x0000800003037824 */ /* 0x000fe200078e00ff */
[----:B------:R-:W-:Y:S01]  /*0870*/  SHF.R.U64 R5, R0, R7, R19 ;  /* 0x0000000700057219 */ /* 0x000fe20000001213 */
[----:B------:R-:W-:Y:S01]  /*0880*/  IMAD.SHL.U32 R4, R4, 0x100, RZ ;  /* 0x0000010004047824 */ /* 0x000fe200078e00ff */
[----:B------:R-:W-:Y:S01]  /*0890*/  LOP3.LUT R25, R25, 0xf, R26, 0xf8, !PT ;  /* 0x0000000f19197812 */ /* 0x000fe200078ef81a */
[----:B------:R-:W-:Y:S01]  /*08a0*/  VIADD R22, R22, 0x1 ;  /* 0x0000000116167836 */ /* 0x000fe20000000000 */
[----:B--2---:R-:W2:Y:S01]  /*08b0*/  LDC.64 R16, c[0x3][R23+0x28] ;  /* 0x00c00a0017107b82 */ /* 0x004ea20000000a00 */
[----:B------:R-:W-:Y:S01]  /*08c0*/  LOP3.LUT R2, R2, 0x7000, R29, 0xf8, !PT ;  /* 0x0000700002027812 */ /* 0x000fe200078ef81d */
[----:B------:R-:W-:Y:S01]  /*08d0*/  IMAD.SHL.U32 R5, R5, 0x1000, RZ ;  /* 0x0000100005057824 */ /* 0x000fe200078e00ff */
[----:B------:R-:W-:-:S02]  /*08e0*/  LOP3.LUT R4, R25, 0xf00, R4, 0xf8, !PT ;  /* 0x00000f0019047812 */ /* 0x000fc400078ef804 */
[----:B------:R-:W-:Y:S02]  /*08f0*/  LOP3.LUT R2, R2, 0x38000, R3, 0xf8, !PT ;  /* 0x0003800002027812 */ /* 0x000fe400078ef803 */
[----:B------:R-:W-:Y:S02]  /*0900*/  LOP3.LUT R5, R4, 0xf000, R5, 0xf8, !PT ;  /* 0x0000f00004057812 */ /* 0x000fe400078ef805 */
[----:B0-----:R-:W-:Y:S01]  /*0910*/  ISETP.NE.AND P0, PT, R22, R20, PT ;  /* 0x000000141600720c */ /* 0x001fe20003f05270 */
[----:B-1----:R-:W-:Y:S02]  /*0920*/  IMAD.SHL.U32 R8, R8, 0x4, RZ ;  /* 0x0000000408087824 */ /* 0x002fe400078e00ff */
[----:B------:R-:W-:-:S03]  /*0930*/  IMAD.SHL.U32 R9, R9, 0x4, RZ ;  /* 0x0000000409097824 */ /* 0x000fc600078e00ff */
[C-C-:B------:R-:W-:Y:S02]  /*0940*/  SHF.R.U64 R6, R0.reuse, R8, R19.reuse ;  /* 0x0000000800067219 */ /* 0x140fe40000001213 */
[----:B------:R-:W-:Y:S01]  /*0950*/  SHF.R.U64 R7, R0, R9, R19 ;  /* 0x0000000900077219 */ /* 0x000fe20000001213 */
[----:B------:R-:W-:Y:S01]  /*0960*/  IMAD R3, R10, 0x3, RZ ;  /* 0x000000030a037824 */ /* 0x000fe200078e02ff */
[----:B------:R-:W-:Y:S01]  /*0970*/  SHF.L.U32 R6, R6, 0x10, RZ ;  /* 0x0000001006067819 */ /* 0x000fe200000006ff */
[----:B------:R-:W-:Y:S02]  /*0980*/  IMAD R11, R11, 0x3, RZ ;  /* 0x000000030b0b7824 */ /* 0x000fe400078e02ff */
[----:B------:R-:W-:Y:S01]  /*0990*/  IMAD.SHL.U32 R7, R7, 0x100000, RZ ;  /* 0x0010000007077824 */ /* 0x000fe200078e00ff */
[----:B------:R-:W-:Y:S02]  /*09a0*/  SHF.R.U32.HI R3, RZ, R3, R18 ;  /* 0x00000003ff037219 */ /* 0x000fe40000011612 */
[----:B------:R-:W-:Y:S01]  /*09b0*/  LOP3.LUT R6, R5, 0xf0000, R6, 0xf8, !PT ;  /* 0x000f000005067812 */ /* 0x000fe200078ef806 */
[----:B----4-:R-:W-:Y:S01]  /*09c0*/  IMAD.SHL.U32 R13, R13, 0x4, RZ ;  /* 0x000000040d0d7824 */ /* 0x010fe200078e00ff */
[----:B------:R-:W-:Y:S01]  /*09d0*/  SHF.R.U32.HI R18, RZ, R11, R18 ;  /* 0x0000000bff127219 */ /* 0x000fe20000011612 */
[----:B------:R-:W-:Y:S01]  /*09e0*/  IMAD.SHL.U32 R12, R12, 0x4, RZ ;  /* 0x000000040c0c7824 */ /* 0x000fe200078e00ff */
[----:B------:R-:W-:Y:S01]  /*09f0*/  LOP3.LUT R7, R6, 0xf00000, R7, 0xf8, !PT ;  /* 0x00f0000006077812 */ /* 0x000fe200078ef807 */
[----:B------:R-:W-:Y:S01]  /*0a00*/  IMAD.SHL.U32 R3, R3, 0x40000, RZ ;  /* 0x0004000003037824 */ /* 0x000fe200078e00ff */
[----:B------:R-:W-:-:S02]  /*0a10*/  SHF.R.U64 R4, R0, R13, R19 ;  /* 0x0000000d00047219 */ /* 0x000fc40000001213 */
[----:B------:R-:W-:Y:S01]  /*0a20*/  SHF.R.U64 R5, R0, R12, R19 ;  /* 0x0000000c00057219 */ /* 0x000fe20000001213 */
[----:B---3--:R-:W-:Y:S01]  /*0a30*/  IMAD.SHL.U32 R14, R14, 0x4, RZ ;  /* 0x000000040e0e7824 */ /* 0x008fe200078e00ff */
[----:B------:R-:W-:Y:S01]  /*0a40*/  LOP3.LUT R2, R2, 0x1c0000, R3, 0xf8, !PT ;  /* 0x001c000002027812 */ /* 0x000fe200078ef803 */
[----:B------:R-:W-:Y:S02]  /*0a50*/  IMAD.SHL.U32 R4, R4, 0x10, RZ ;  /* 0x0000001004047824 */ /* 0x000fe400078e00ff */
[----:B------:R-:W-:Y:S01]  /*0a60*/  IMAD.SHL.U32 R15, R15, 0x4, RZ ;  /* 0x000000040f0f7824 */ /* 0x000fe200078e00ff */
[----:B------:R-:W-:Y:S02]  /*0a70*/  SHF.R.U64 R6, R0, R14, R19 ;  /* 0x0000000e00067219 */ /* 0x000fe40000001213 */
[----:B------:R-:W-:Y:S01]  /*0a80*/  LOP3.LUT R4, R4, 0xf0, RZ, 0xc0, !PT ;  /* 0x000000f004047812 */ /* 0x000fe200078ec0ff */
[----:B--2---:R-:W-:Y:S01]  /*0a90*/  IMAD.SHL.U32 R16, R16, 0x4, RZ ;  /* 0x0000000410107824 */ /* 0x004fe200078e00ff */
[----:B------:R-:W-:Y:S01]  /*0aa0*/  SHF.L.U32 R17, R17, 0x2, RZ ;  /* 0x0000000211117819 */ /* 0x000fe200000006ff */
[----:B------:R-:W-:Y:S01]  /*0ab0*/  IMAD.SHL.U32 R6, R6, 0x1000000, RZ ;  /* 0x0100000006067824 */ /* 0x000fe200078e00ff */
[----:B------:R-:W-:-:S02]  /*0ac0*/  LOP3.LUT R4, R4, 0xf, R5, 0xf8, !PT ;  /* 0x0000000f04047812 */ /* 0x000fc400078ef805 */
[C-C-:B------:R-:W-:Y:S02]  /*0ad0*/  SHF.R.U64 R3, R0.reuse, R16, R19.reuse ;  /* 0x0000001000037219 */ /* 0x140fe40000001213 */
[C-C-:B------:R-:W-:Y:S02]  /*0ae0*/  SHF.R.U64 R5, R0.reuse, R15, R19.reuse ;  /* 0x0000000f00057219 */ /* 0x140fe40000001213 */
[----:B------:R-:W-:Y:S01]  /*0af0*/  SHF.R.U64 R19, R0, R17, R19 ;  /* 0x0000001100137219 */ /* 0x000fe20000001213 */
[----:B------:R-:W-:Y:S01]  /*0b00*/  IMAD.SHL.U32 R3, R3, 0x100, RZ ;  /* 0x0000010003037824 */ /* 0x000fe200078e00ff */
[----:B------:R-:W-:Y:S01]  /*0b10*/  LOP3.LUT R6, R7, 0xf000000, R6, 0xf8, !PT ;  /* 0x0f00000007067812 */ /* 0x000fe200078ef806 */
[----:B------:R-:W-:Y:S02]  /*0b20*/  IMAD.SHL.U32 R5, R5, 0x10000000, RZ ;  /* 0x1000000005057824 */ /* 0x000fe400078e00ff */
[----:B------:R-:W-:Y:S01]  /*0b30*/  IMAD.SHL.U32 R19, R19, 0x1000, RZ ;  /* 0x0000100013137824 */ /* 0x000fe200078e00ff */
[----:B------:R-:W-:Y:S01]  /*0b40*/  LOP3.LUT R0, R4, 0xf00, R3, 0xf8, !PT ;  /* 0x00000f0004007812 */ /* 0x000fe200078ef803 */
[----:B------:R-:W-:Y:S01]  /*0b50*/  IMAD.SHL.U32 R3, R18, 0x200000, RZ ;  /* 0x0020000012037824 */ /* 0x000fe200078e00ff */
[----:B------:R-:W-:Y:S01]  /*0b60*/  LOP3.LUT R5, R6, 0xf0000000, R5, 0xf8, !PT ;  /* 0xf000000006057812 */ /* 0x000fe200078ef805 */
[----:B------:R-:W-:Y:S01]  /*0b70*/  IMAD.MOV.U32 R4, RZ, RZ, R21 ;  /* 0x000000ffff047224 */ /* 0x000fe200078e0015 */
[----:B------:R-:W-:-:S02]  /*0b80*/  LOP3.LUT R19, R0, 0xf000, R19, 0xf8, !PT ;  /* 0x0000f00000137812 */ /* 0x000fc400078ef813 */
[----:B------:R-:W-:Y:S01]  /*0b90*/  LOP3.LUT R18, R2, 0xe00000, R3, 0xf8, !PT ;  /* 0x00e0000002127812 */ /* 0x000fe200078ef803 */
[----:B------:R-:W-:Y:S02]  /*0ba0*/  IMAD.MOV.U32 R0, RZ, RZ, R5 ;  /* 0x000000ffff007224 */ /* 0x000fe400078e0005 */
[----:B------:R-:W-:Y:S02]  /*0bb0*/  IMAD.MOV.U32 R2, RZ, RZ, R24 ;  /* 0x000000ffff027224 */ /* 0x000fe400078e0018 */
[----:B------:R-:W-:Y:S01]  /*0bc0*/  IMAD.MOV.U32 R3, RZ, RZ, RZ ;  /* 0x000000ffff037224 */ /* 0x000fe200078e00ff */
[----:B------:R-:W-:Y:S06]  /*0bd0*/  @P0 BRA `(.L_x_8) ;  /* 0xfffffff8004c0947 */ /* 0x000fec000383ffff */
.L_x_7:
[----:B------:R-:W0:Y:S01]  /*0be0*/  LDCU.64 UR4, c[0x3][0x20] ;  /* 0x00c00400ff0477ac */ /* 0x000e220008000a00 */
[----:B------:R-:W1:Y:S01]  /*0bf0*/  LDCU UR6, c[0x3][0x18] ;  /* 0x00c00300ff0677ac */ /* 0x000e620008000800 */
[----:B0-----:R-:W-:-:S04]  /*0c00*/  ISETP.NE.U32.AND P0, PT, R0, UR4, PT ;  /* 0x0000000400007c0c */ /* 0x001fc8000bf05070 */
[----:B------:R-:W-:-:S04]  /*0c10*/  ISETP.NE.AND.EX P0, PT, R19, UR5, PT, P0 ;  /* 0x0000000513007c0c */ /* 0x000fc8000bf05300 */
[----:B-1----:R-:W-:-:S13]  /*0c20*/  ISETP.NE.OR P0, PT, R18, UR6, P0 ;  /* 0x0000000612007c0c */ /* 0x002fda0008705670 */
[----:B------:R-:W-:Y:S05]  /*0c30*/  @P0 EXIT ;  /* 0x000000000000094d */ /* 0x000fea0003800000 */
[----:B------:R-:W0:Y:S01]  /*0c40*/  LDC.64 R2, c[0x0][0x3a0] ;  /* 0x0000e800ff027b82 */ /* 0x000e220000000a00 */
[----:B------:R-:W0:Y:S01]  /*0c50*/  LDCU.64 UR6, c[0x0][0x358] ;  /* 0x00006b00ff0677ac */ /* 0x000e220008000a00 */
[----:B------:R-:W-:-:S05]  /*0c60*/  HFMA2 R5, -RZ, RZ, 0, 5.9604644775390625e-08 ;  /* 0x00000001ff057431 */ /* 0x000fca00000001ff */
[----:B0-----:R-:W2:Y:S01]  /*0c70*/  ATOMG.E.EXCH.STRONG.GPU PT, R2, desc[UR6][R2.64], R5 ;  /* 0x80000005020279a8 */ /* 0x001ea2000c1ef106 */
[----:B------:R-:W-:-:S04]  /*0c80*/  ISETP.GE.AND P0, PT, R20, 0x1, PT ;  /* 0x000000011400780c */ /* 0x000fc80003f06270 */
[----:B--2---:R-:W-:-:S13]  /*0c90*/  ISETP.NE.OR P0, PT, R2, RZ, !P0 ;  /* 0x000000ff0200720c */ /* 0x004fda0004705670 */
[----:B------:R-:W-:Y:S05]  /*0ca0*/  @P0 EXIT ;  /* 0x000000000000094d */ /* 0x000fea0003800000 */
[C---:B------:R-:W-:Y:S01]  /*0cb0*/  ISETP.GE.U32.AND P1, PT, R20.reuse, 0x10, PT ;  /* 0x000000101400780c */ /* 0x040fe20003f26070 */
[----:B------:R-:W-:Y:S01]  /*0cc0*/  IMAD.MOV.U32 R0, RZ, RZ, RZ ;  /* 0x000000ffff007224 */ /* 0x000fe200078e00ff */
[----:B------:R-:W-:-:S04]  /*0cd0*/  LOP3.LUT R25, R20, 0xf, RZ, 0xc0, !PT ;  /* 0x0000000f14197812 */ /* 0x000fc800078ec0ff */
[----:B------:R-:W-:-:S07]  /*0ce0*/  ISETP.NE.AND P0, PT, R25, RZ, PT ;  /* 0x000000ff1900720c */ /* 0x000fce0003f05270 */
[----:B------:R-:W-:Y:S06]  /*0cf0*/  @!P1 BRA `(.L_x_9) ;  /* 0x0000000000a09947 */ /* 0x000fec0003800000 */
[----:B------:R-:W0:Y:S01]  /*0d00*/  LDCU.64 UR4, c[0x0][0x398] ;  /* 0x00007300ff0477ac */ /* 0x000e220008000a00 */
[----:B------:R-:W-:Y:S01]  /*0d10*/  LOP3.LUT R0, R20, 0x7ffffff0, RZ, 0xc0, !PT ;  /* 0x7ffffff014007812 */ /* 0x000fe200078ec0ff */
[----:B------:R-:W-:-:S04]  /*0d20*/  VIADD R24, R1, 0x20 ;  /* 0x0000002001187836 */ /* 0x000fc80000000000 */
[----:B------:R-:W-:Y:S01]  /*0d30*/  IMAD.MOV R21, RZ, RZ, -R0 ;  /* 0x000000ffff157224 */ /* 0x000fe200078e0a00 */
[----:B0-----:R-:W-:-:S04]  /*0d40*/  UIADD3 UR4, UP0, UPT, UR4, 0x20, URZ ;  /* 0x0000002004047890 */ /* 0x001fc8000ff1e0ff */
[----:B------:R-:W-:Y:S02]  /*0d50*/  UIADD3.X UR5, UPT, UPT, URZ, UR5, URZ, UP0, !UPT ;  /* 0x00000005ff057290 */ /* 0x000fe400087fe4ff */
[----:B------:R-:W-:-:S04]  /*0d60*/  IMAD.U32 R22, RZ, RZ, UR4 ;  /* 0x00000004ff167e24 */ /* 0x000fc8000f8e00ff */
[----:B------:R-:W-:-:S07]  /*0d70*/  IMAD.U32 R23, RZ, RZ, UR5 ;  /* 0x00000005ff177e24 */ /* 0x000fce000f8e00ff */
.L_x_10:
[----:B0-----:R-:W2:Y:S04]  /*0d80*/  LDL.64 R2, [R24+-0x20] ;  /* 0xffffe00018027983 */ /* 0x001ea80000100a00 */
[----:B------:R-:W3:Y:S04]  /*0d90*/  LDL.64 R4, [R24+-0x18] ;  /* 0xffffe80018047983 */ /* 0x000ee80000100a00 */
[----:B------:R-:W4:Y:S04]  /*0da0*/  LDL.64 R6, [R24+-0x10] ;  /* 0xfffff00018067983 */ /* 0x000f280000100a00 */
[----:B------:R-:W5:Y:S04]  /*0db0*/  LDL.64 R8, [R24+-0x8] ;  /* 0xfffff80018087983 */ /* 0x000f680000100a00 */
[----:B------:R-:W5:Y:S04]  /*0dc0*/  LDL.64 R10, [R24] ;  /* 0x00000000180a7983 */ /* 0x000f680000100a00 */
[----:B------:R-:W5:Y:S04]  /*0dd0*/  LDL.64 R12, [R24+0x8] ;  /* 0x00000800180c7983 */ /* 0x000f680000100a00 */
[----:B------:R-:W5:Y:S04]  /*0de0*/  LDL.64 R14, [R24+0x10] ;  /* 0x00001000180e7983 */ /* 0x000f680000100a00 */
[----:B------:R0:W5:Y:S01]  /*0df0*/  LDL.64 R16, [R24+0x18] ;  /* 0x0000180018107983 */ /* 0x0001620000100a00 */
[----:B------:R-:W-:-:S02]  /*0e00*/  IMAD.MOV.U32 R18, RZ, RZ, R22 ;  /* 0x000000ffff127224 */ /* 0x000fc400078e0016 */
[----:B------:R-:W-:Y:S02]  /*0e10*/  IMAD.MOV.U32 R19, RZ, RZ, R23 ;  /* 0x000000ffff137224 */ /* 0x000fe400078e0017 */
[----:B------:R-:W-:Y:S01]  /*0e20*/  VIADD R21, R21, 0x10 ;  /* 0x0000001015157836 */ /* 0x000fe20000000000 */
[----:B------:R-:W-:Y:S02]  /*0e30*/  IADD3 R22, P2, PT, R18, 0x40, RZ ;  /* 0x0000004012167810 */ /* 0x000fe40007f5e0ff */
[----:B0-----:R-:W-:Y:S02]  /*0e40*/  IADD3 R24, PT, PT, R24, 0x40, RZ ;  /* 0x0000004018187810 */ /* 0x001fe40007ffe0ff */
[----:B------:R-:W-:Y:S01]  /*0e50*/  ISETP.NE.AND P1, PT, R21, RZ, PT ;  /* 0x000000ff1500720c */ /* 0x000fe20003f25270 */
[----:B------:R-:W-:Y:S01]  /*0e60*/  IMAD.X R23, RZ, RZ, R19, P2 ;  /* 0x000000ffff177224 */ /* 0x000fe200010e0613 */
[----:B--2---:R0:W-:Y:S04]  /*0e70*/  STG.E desc[UR6][R18.64+-0x20], R2 ;  /* 0xffffe00212007986 */ /* 0x0041e8000c101906 */
[----:B------:R0:W-:Y:S04]  /*0e80*/  STG.E desc[UR6][R18.64+-0x1c], R3 ;  /* 0xffffe40312007986 */ /* 0x0001e8000c101906 */
[----:B---3--:R0:W-:Y:S04]  /*0e90*/  STG.E desc[UR6][R18.64+-0x18], R4 ;  /* 0xffffe80412007986 */ /* 0x0081e8000c101906 */
[----:B------:R0:W-:Y:S04]  /*0ea0*/  STG.E desc[UR6][R18.64+-0x14], R5 ;  /* 0xffffec0512007986 */ /* 0x0001e8000c101906 */
[----:B----4-:R0:W-:Y:S04]  /*0eb0*/  STG.E desc[UR6][R18.64+-0x10], R6 ;  /* 0xfffff00612007986 */ /* 0x0101e8000c101906 */
[----:B------:R0:W-:Y:S04]  /*0ec0*/  STG.E desc[UR6][R18.64+-0xc], R7 ;  /* 0xfffff40712007986 */ /* 0x0001e8000c101906 */
[----:B-----5:R0:W-:Y:S04]  /*0ed0*/  STG.E desc[UR6][R18.64+-0x8], R8 ;  /* 0xfffff80812007986 */ /* 0x0201e8000c101906 */
[----:B------:R0:W-:Y:S04]  /*0ee0*/  STG.E desc[UR6][R18.64+-0x4], R9 ;  /* 0xfffffc0912007986 */ /* 0x0001e8000c101906 */
[----:B------:R0:W-:Y:S04]  /*0ef0*/  STG.E desc[UR6][R18.64], R10 ;  /* 0x0000000a12007986 */ /* 0x0001e8000c101906 */
[----:B------:R0:W-:Y:S04]  /*0f00*/  STG.E desc[UR6][R18.64+0x4], R11 ;  /* 0x0000040b12007986 */ /* 0x0001e8000c101906 */
[----:B------:R0:W-:Y:S04]  /*0f10*/  STG.E desc[UR6][R18.64+0x8], R12 ;  /* 0x0000080c12007986 */ /* 0x0001e8000c101906 */
[----:B------:R0:W-:Y:S04]  /*0f20*/  STG.E desc[UR6][R18.64+0xc], R13 ;  /* 0x00000c0d12007986 */ /* 0x0001e8000c101906 */
[----:B------:R0:W-:Y:S04]  /*0f30*/  STG.E desc[UR6][R18.64+0x10], R14 ;  /* 0x0000100e12007986 */ /* 0x0001e8000c101906 */
[----:B------:R0:W-:Y:S04]  /*0f40*/  STG.E desc[UR6][R18.64+0x14], R15 ;  /* 0x0000140f12007986 */ /* 0x0001e8000c101906 */
[----:B------:R0:W-:Y:S04]  /*0f50*/  STG.E desc[UR6][R18.64+0x18], R16 ;  /* 0x0000181012007986 */ /* 0x0001e8000c101906 */
[----:B------:R0:W-:Y:S01]  /*0f60*/  STG.E desc[UR6][R18.64+0x1c], R17 ;  /* 0x00001c1112007986 */ /* 0x0001e2000c101906 */
[----:B------:R-:W-:Y:S05]  /*0f70*/  @P1 BRA `(.L_x_10) ;  /* 0xfffffffc00801947 */ /* 0x000fea000383ffff */
.L_x_9:
[----:B------:R-:W-:Y:S05]  /*0f80*/  @!P0 EXIT ;  /* 0x000000000000894d */ /* 0x000fea0003800000 */
[----:B------:R-:W-:Y:S02]  /*0f90*/  ISETP.GE.U32.AND P0, PT, R25, 0x8, PT ;  /* 0x000000081900780c */ /* 0x000fe40003f06070 */
[----:B0-----:R-:W-:-:S04]  /*0fa0*/  LOP3.LUT R5, R20, 0x7, RZ, 0xc0, !PT ;  /* 0x0000000714057812 */ /* 0x001fc800078ec0ff */
[----:B------:R-:W-:-:S07]  /*0fb0*/  ISETP.NE.AND P1, PT, R5, RZ, PT ;  /* 0x000000ff0500720c */ /* 0x000fce0003f25270 */
[----:B------:R-:W-:Y:S06]  /*0fc0*/  @!P0 BRA `(.L_x_11) ;  /* 0x0000000000408947 */ /* 0x000fec0003800000 */
[C---:B------:R-:W-:Y:S01]  /*0fd0*/  IMAD R4, R0.reuse, 0x4, R1 ;  /* 0x0000000400047824 */ /* 0x040fe200078e0201 */
[----:B------:R-:W0:Y:S04]  /*0fe0*/  LDC.64 R2, c[0x0][0x398] ;  /* 0x0000e600ff027b82 */ /* 0x000e280000000a00 */
[----:B------:R-:W2:Y:S04]  /*0ff0*/  LDL.64 R6, [R4] ;  /* 0x0000000004067983 */ /* 0x000ea80000100a00 */
[----:B------:R-:W3:Y:S04]  /*1000*/  LDL.64 R8, [R4+0x8] ;  /* 0x0000080004087983 */ /* 0x000ee80000100a00 */
[----:B------:R-:W4:Y:S04]  /*1010*/  LDL.64 R10, [R4+0x10] ;  /* 0x00001000040a7983 */ /* 0x000f280000100a00 */
[----:B------:R-:W5:Y:S01]  /*1020*/  LDL.64 R12, [R4+0x18] ;  /* 0x00001800040c7983 */ /* 0x000f620000100a00 */
[----:B0-----:R-:W-:-:S04]  /*1030*/  IMAD.WIDE.U32 R2, R0, 0x4, R2 ;  /* 0x0000000400027825 */ /* 0x001fc800078e0002 */
[----:B------:R-:W-:Y:S01]  /*1040*/  VIADD R0, R0, 0x8 ;  /* 0x0000000800007836 */ /* 0x000fe20000000000 */
[----:B--2---:R0:W-:Y:S04]  /*1050*/  STG.E desc[UR6][R2.64], R6 ;  /* 0x0000000602007986 */ /* 0x0041e8000c101906 */
[----:B------:R0:W-:Y:S04]  /*1060*/  STG.E desc[UR6][R2.64+0x4], R7 ;  /* 0x0000040702007986 */ /* 0x0001e8000c101906 */
[----:B---3--:R0:W-:Y:S04]  /*1070*/  STG.E desc[UR6][R2.64+0x8], R8 ;  /* 0x0000080802007986 */ /* 0x0081e8000c101906 */
[----:B------:R0:W-:Y:S04]  /*1080*/  STG.E desc[UR6][R2.64+0xc], R9 ;  /* 0x00000c0902007986 */ /* 0x0001e8000c101906 */
[----:B----4-:R0:W-:Y:S04]  /*1090*/  STG.E desc[UR6][R2.64+0x10], R10 ;  /* 0x0000100a02007986 */ /* 0x0101e8000c101906 */
[----:B------:R0:W-:Y:S04]  /*10a0*/  STG.E desc[UR6][R2.64+0x14], R11 ;  /* 0x0000140b02007986 */ /* 0x0001e8000c101906 */
[----:B-----5:R0:W-:Y:S04]  /*10b0*/  STG.E desc[UR6][R2.64+0x18], R12 ;  /* 0x0000180c02007986 */ /* 0x0201e8000c101906 */
[----:B------:R0:W-:Y:S02]  /*10c0*/  STG.E desc[UR6][R2.64+0x1c], R13 ;  /* 0x00001c0d02007986 */ /* 0x0001e4000c101906 */
.L_x_11:
[----:B------:R-:W-:Y:S05]  /*10d0*/  @!P1 EXIT ;  /* 0x000000000000994d */ /* 0x000fea0003800000 */
[----:B------:R-:W-:Y:S02]  /*10e0*/  ISETP.GE.U32.AND P0, PT, R5, 0x4, PT ;  /* 0x000000040500780c */ /* 0x000fe40003f06070 */
[----:B------:R-:W-:-:S04]  /*10f0*/  LOP3.LUT R20, R20, 0x3, RZ, 0xc0, !PT ;  /* 0x0000000314147812 */ /* 0x000fc800078ec0ff */
[----:B------:R-:W-:-:S07]  /*1100*/  ISETP.NE.AND P1, PT, R20, RZ, PT ;  /* 0x000000ff1400720c */ /* 0x000fce0003f25270 */
[----:B------:R-:W-:Y:S06]  /*1110*/  @!P0 BRA `(.L_x_12) ;  /* 0x0000000000288947 */ /* 0x000fec0003800000 */
[C---:B------:R-:W-:Y:S01]  /*1120*/  IMAD R4, R0.reuse, 0x4, R1 ;  /* 0x0000000400047824 */ /* 0x040fe200078e0201 */
[----:B0-----:R-:W0:Y:S04]  /*1130*/  LDC.64 R2, c[0x0][0x398] ;  /* 0x0000e600ff027b82 */ /* 0x001e280000000a00 */
[----:B------:R-:W2:Y:S04]  /*1140*/  LDL.64 R6, [R4] ;  /* 0x0000000004067983 */ /* 0x000ea80000100a00 */
[----:B------:R-:W3:Y:S01]  /*1150*/  LDL.64 R8, [R4+0x8] ;  /* 0x0000080004087983 */ /* 0x000ee20000100a00 */
[----:B0-----:R-:W-:-:S04]  /*1160*/  IMAD.WIDE.U32 R2, R0, 0x4, R2 ;  /* 0x0000000400027825 */ /* 0x001fc800078e0002 */
[----:B------:R-:W-:Y:S01]  /*1170*/  VIADD R0, R0, 0x4 ;  /* 0x0000000400007836 */ /* 0x000fe20000000000 */
[----:B--2---:R1:W-:Y:S04]  /*1180*/  STG.E desc[UR6][R2.64], R6 ;  /* 0x0000000602007986 */ /* 0x0043e8000c101906 */
[----:B------:R1:W-:Y:S04]  /*1190*/  STG.E desc[UR6][R2.64+0x4], R7 ;  /* 0x0000040702007986 */ /* 0x0003e8000c101906 */
[----:B---3--:R1:W-:Y:S04]  /*11a0*/  STG.E desc[UR6][R2.64+0x8], R8 ;  /* 0x0000080802007986 */ /* 0x0083e8000c101906 */
[----:B------:R1:W-:Y:S02]  /*11b0*/  STG.E desc[UR6][R2.64+0xc], R9 ;  /* 0x00000c0902007986 */ /* 0x0003e4000c101906 */
.L_x_12:
[----:B------:R-:W-:Y:S05]  /*11c0*/  @!P1 EXIT ;  /* 0x000000000000994d */ /* 0x000fea0003800000 */
[----:B01----:R-:W0:Y:S01]  /*11d0*/  LDC.64 R2, c[0x0][0x398] ;  /* 0x0000e600ff027b82 */ /* 0x003e220000000a00 */
[C---:B------:R-:W-:Y:S02]  /*11e0*/  IMAD R4, R0.reuse, 0x4, R1 ;  /* 0x0000000400047824 */ /* 0x040fe400078e0201 */
[----:B0-----:R-:W-:-:S04]  /*11f0*/  IMAD.WIDE.U32 R2, R0, 0x4, R2 ;  /* 0x0000000400027825 */ /* 0x001fc800078e0002 */
[----:B------:R-:W-:-:S07]  /*1200*/  IMAD.MOV R0, RZ, RZ, -R20 ;  /* 0x000000ffff007224 */ /* 0x000fce00078e0a14 */
.L_x_13:
[----:B------:R0:W2:Y:S01]  /*1210*/  LDL R5, [R4] ;  /* 0x0000000004057983 */ /* 0x0000a20000100800 */
[----:B------:R-:W-:-:S05]  /*1220*/  VIADD R0, R0, 0x1 ;  /* 0x0000000100007836 */ /* 0x000fca0000000000 */
[----:B------:R-:W-:Y:S01]  /*1230*/  ISETP.NE.AND P0, PT, R0, RZ, PT ;  /* 0x000000ff0000720c */ /* 0x000fe20003f05270 */
[----:B0-----:R-:W-:Y:S01]  /*1240*/  VIADD R4, R4, 0x4 ;  /* 0x0000000404047836 */ /* 0x001fe20000000000 */
[----:B--2---:R0:W-:Y:S02]  /*1250*/  STG.E desc[UR6][R2.64], R5 ;  /* 0x0000000502007986 */ /* 0x0041e4000c101906 */
[----:B0-----:R-:W-:-:S05]  /*1260*/  IADD3 R2, P1, PT, R2, 0x4, RZ ;  /* 0x0000000402027810 */ /* 0x001fca0007f3e0ff */
[----:B------:R-:W-:-:S04]  /*1270*/  IMAD.X R3, RZ, RZ, R3, P1 ;  /* 0x000000ffff037224 */ /* 0x000fc800008e0603 */
[----:B------:R-:W-:Y:S05]  /*1280*/  @P0 BRA `(.L_x_13) ;  /* 0xfffffffc00e00947 */ /* 0x000fea000383ffff */
[----:B------:R-:W-:Y:S05]  /*1290*/  EXIT ;  /* 0x000000000000794d */ /* 0x000fea0003800000 */
.L_x_14:
[----:B------:R-:W-:-:S00]  /*12a0*/  BRA `(.L_x_14) ;  /* 0xfffffffc00fc7947 */ /* 0x000fc0000383ffff */
[----:B------:R-:W-:-:S00]  /*12b0*/  NOP ;  /* 0x0000000000007918 */ /* 0x000fc00000000000 */
        /* <DEDUP_REMOVED lines=12> */
.L_x_15:


//--------------------- .nv.shared.reserved.0     --------------------------
	.section	.nv.shared.reserved.0,"aw",@nobits
	.weak		__nv_reservedSMEM_offset_0_alias
	.size		__nv_reservedSMEM_offset_0_alias, 0, 64
	.other		__nv_reservedSMEM_offset_0_alias,@"STO_CUDA_RESERVED_SHARED STV_DEFAULT"
__nv_reservedSMEM_offset_0_alias:
	.zero		0
	.zero		64


//--------------------- .nv.constant0._Z22bruteForceStage4KerneljmiPiS_ --------------------------
	.section	.nv.constant0._Z22bruteForceStage4KerneljmiPiS_,"a",@progbits
	.sectionflags	@""
	.align	4
.nv.constant0._Z22bruteForceStage4KerneljmiPiS_:
	.zero		936


//--------------------- SYMBOLS --------------------------

	.type		.nv.reservedSmem.offset0,@object
	.size		.nv.reservedSmem.offset0,0x4
